//
// Generated by NVIDIA NVVM Compiler
//
// Compiler Build ID: CL-36424714
// Cuda compilation tools, release 13.0, V13.0.88
// Based on NVVM 20.0.0
//

.version 9.0
.target sm_100
.address_size 64

	// .globl	_Z8simulatePA2048_cS0_ii
// _ZZ8simulatePA2048_cS0_iiE3buf has been demoted

.visible .entry _Z8simulatePA2048_cS0_ii(
	.param .u64 .ptr .align 1 _Z8simulatePA2048_cS0_ii_param_0,
	.param .u64 .ptr .align 1 _Z8simulatePA2048_cS0_ii_param_1,
	.param .u32 _Z8simulatePA2048_cS0_ii_param_2,
	.param .u32 _Z8simulatePA2048_cS0_ii_param_3
)
{
	.reg .pred 	%p<49>;
	.reg .b16 	%rs<53>;
	.reg .b32 	%r<33>;
	.reg .b64 	%rd<31>;
	// demoted variable
	.shared .align 1 .b8 _ZZ8simulatePA2048_cS0_iiE3buf[256];
	ld.param.u64 	%rd8, [_Z8simulatePA2048_cS0_ii_param_0];
	ld.param.u64 	%rd7, [_Z8simulatePA2048_cS0_ii_param_1];
	ld.param.u32 	%r11, [_Z8simulatePA2048_cS0_ii_param_2];
	cvta.to.global.u64 	%rd1, %rd8;
	mov.u32 	%r12, %ctaid.x;
	mov.u32 	%r13, %ntid.x;
	mul.lo.s32 	%r14, %r12, %r13;
	mov.u32 	%r1, %tid.x;
	add.s32 	%r2, %r14, %r1;
	mov.u32 	%r15, %ctaid.y;
	mov.u32 	%r16, %ntid.y;
	mul.lo.s32 	%r17, %r15, %r16;
	mov.u32 	%r3, %tid.y;
	add.s32 	%r4, %r17, %r3;
	mul.wide.s32 	%rd9, %r2, 2048;
	add.s64 	%rd10, %rd1, %rd9;
	cvt.u64.u32 	%rd11, %r4;
	add.s64 	%rd12, %rd10, %rd11;
	ld.global.u8 	%rs1, [%rd12];
	shl.b32 	%r18, %r1, 4;
	mov.u32 	%r19, _ZZ8simulatePA2048_cS0_iiE3buf;
	add.s32 	%r20, %r19, %r18;
	add.s32 	%r5, %r20, %r3;
	st.shared.u8 	[%r5], %rs1;
	bar.sync 	0;
	add.s32 	%r6, %r1, -1;
	add.s32 	%r7, %r3, -1;
	add.s32 	%r8, %r6, %r14;
	add.s32 	%r9, %r7, %r17;
	setp.lt.s32 	%p7, %r2, 1;
	setp.gt.s32 	%p8, %r2, %r11;
	or.pred  	%p1, %p7, %p8;
	setp.eq.s32 	%p9, %r4, 0;
	setp.gt.s32 	%p10, %r4, %r11;
	or.pred  	%p2, %p9, %p10;
	or.pred  	%p11, %p1, %p2;
	mul.wide.u32 	%rd13, %r8, 2048;
	add.s64 	%rd2, %rd1, %rd13;
	mov.b16 	%rs45, 0;
	@%p11 bra 	$L__BB0_4;
	max.u32 	%r22, %r6, %r7;
	setp.gt.u32 	%p12, %r22, 15;
	@%p12 bra 	$L__BB0_3;
	ld.shared.u8 	%rs45, [%r5+-17];
	bra.uni 	$L__BB0_4;
$L__BB0_3:
	cvt.u64.u32 	%rd14, %r9;
	add.s64 	%rd15, %rd2, %rd14;
	ld.global.u8 	%rs45, [%rd15];
$L__BB0_4:
	setp.ge.s32 	%p13, %r4, %r11;
	or.pred  	%p14, %p1, %p13;
	add.s64 	%rd3, %rd2, %rd11;
	@%p14 bra 	$L__BB0_8;
	or.b32  	%r23, %r6, %r3;
	setp.lt.u32 	%p15, %r23, 16;
	@%p15 bra 	$L__BB0_7;
	ld.global.u8 	%rs27, [%rd3];
	add.s16 	%rs45, %rs27, %rs45;
	bra.uni 	$L__BB0_8;
$L__BB0_7:
	ld.shared.u8 	%rs28, [%r5+-16];
	add.s16 	%rs45, %rs28, %rs45;
$L__BB0_8:
	add.s32 	%r10, %r9, 2;
	setp.ge.s32 	%p16, %r10, %r11;
	or.pred  	%p17, %p1, %p16;
	@%p17 bra 	$L__BB0_12;
	setp.lt.u32 	%p18, %r6, 16;
	setp.lt.u32 	%p19, %r3, 15;
	and.pred  	%p20, %p18, %p19;
	@%p20 bra 	$L__BB0_11;
	ld.global.u8 	%rs29, [%rd3+1];
	add.s16 	%rs45, %rs29, %rs45;
	bra.uni 	$L__BB0_12;
$L__BB0_11:
	ld.shared.u8 	%rs30, [%r5+-15];
	add.s16 	%rs45, %rs30, %rs45;
$L__BB0_12:
	setp.lt.s32 	%p21, %r2, 0;
	setp.ge.s32 	%p22, %r2, %r11;
	or.pred  	%p3, %p21, %p22;
	or.pred  	%p23, %p3, %p2;
	mul.wide.u32 	%rd17, %r2, 2048;
	add.s64 	%rd4, %rd1, %rd17;
	@%p23 bra 	$L__BB0_16;
	max.u32 	%r26, %r1, %r7;
	setp.lt.u32 	%p24, %r26, 16;
	@%p24 bra 	$L__BB0_15;
	cvt.u64.u32 	%rd18, %r9;
	add.s64 	%rd19, %rd4, %rd18;
	ld.global.u8 	%rs31, [%rd19];
	add.s16 	%rs45, %rs31, %rs45;
	bra.uni 	$L__BB0_16;
$L__BB0_15:
	ld.shared.u8 	%rs32, [%r5+-1];
	add.s16 	%rs45, %rs32, %rs45;
$L__BB0_16:
	setp.ge.s32 	%p25, %r10, %r11;
	or.pred  	%p26, %p3, %p25;
	@%p26 bra 	$L__BB0_20;
	setp.lt.u32 	%p27, %r1, 16;
	setp.lt.u32 	%p28, %r3, 15;
	and.pred  	%p29, %p27, %p28;
	@%p29 bra 	$L__BB0_19;
	add.s64 	%rd21, %rd4, %rd11;
	ld.global.u8 	%rs33, [%rd21+1];
	add.s16 	%rs45, %rs33, %rs45;
	bra.uni 	$L__BB0_20;
$L__BB0_19:
	ld.shared.u8 	%rs34, [%r5+1];
	add.s16 	%rs45, %rs34, %rs45;
$L__BB0_20:
	add.s32 	%r28, %r8, 2;
	setp.lt.s32 	%p30, %r2, -1;
	setp.ge.s32 	%p31, %r28, %r11;
	or.pred  	%p4, %p30, %p31;
	or.pred  	%p32, %p4, %p2;
	mul.wide.u32 	%rd22, %r28, 2048;
	add.s64 	%rd5, %rd1, %rd22;
	@%p32 bra 	$L__BB0_24;
	setp.lt.u32 	%p33, %r1, 15;
	setp.lt.u32 	%p34, %r7, 16;
	and.pred  	%p35, %p33, %p34;
	@%p35 bra 	$L__BB0_23;
	cvt.u64.u32 	%rd23, %r9;
	add.s64 	%rd24, %rd5, %rd23;
	ld.global.u8 	%rs35, [%rd24];
	add.s16 	%rs45, %rs35, %rs45;
	bra.uni 	$L__BB0_24;
$L__BB0_23:
	ld.shared.u8 	%rs36, [%r5+15];
	add.s16 	%rs45, %rs36, %rs45;
$L__BB0_24:
	setp.ge.s32 	%p36, %r4, %r11;
	or.pred  	%p37, %p4, %p36;
	add.s64 	%rd6, %rd5, %rd11;
	@%p37 bra 	$L__BB0_28;
	setp.lt.u32 	%p38, %r1, 15;
	setp.lt.u32 	%p39, %r3, 16;
	and.pred  	%p40, %p38, %p39;
	@%p40 bra 	$L__BB0_27;
	ld.global.u8 	%rs37, [%rd6];
	add.s16 	%rs45, %rs37, %rs45;
	bra.uni 	$L__BB0_28;
$L__BB0_27:
	ld.shared.u8 	%rs38, [%r5+16];
	add.s16 	%rs45, %rs38, %rs45;
$L__BB0_28:
	setp.ge.s32 	%p41, %r10, %r11;
	or.pred  	%p42, %p4, %p41;
	@%p42 bra 	$L__BB0_32;
	max.u32 	%r32, %r1, %r3;
	setp.lt.u32 	%p43, %r32, 15;
	@%p43 bra 	$L__BB0_31;
	ld.global.u8 	%rs39, [%rd6+1];
	add.s16 	%rs45, %rs39, %rs45;
	bra.uni 	$L__BB0_32;
$L__BB0_31:
	ld.shared.u8 	%rs40, [%r5+17];
	add.s16 	%rs45, %rs40, %rs45;
$L__BB0_32:
	and.b16  	%rs41, %rs45, 255;
	setp.eq.s16 	%p45, %rs41, 3;
	mov.pred 	%p48, -1;
	@%p45 bra 	$L__BB0_34;
	setp.ne.s16 	%p46, %rs1, 0;
	setp.eq.s16 	%p47, %rs41, 2;
	and.pred  	%p48, %p46, %p47;
$L__BB0_34:
	cvta.to.global.u64 	%rd27, %rd7;
	selp.u16 	%rs44, 1, 0, %p48;
	add.s64 	%rd29, %rd27, %rd9;
	add.s64 	%rd30, %rd29, %rd11;
	st.global.u8 	[%rd30], %rs44;
	ret;

}


// ===== COMPILED SASS (sm_100) =====

	.target	sm_100

	.elftype	@"ET_EXEC"


//--------------------- .note.nv.tkinfo           --------------------------
	.section	.note.nv.tkinfo,"",@"SHT_NOTE"
	.sectionflags	@"SHF_NOTE_NV_TKINFO"
	.tkinfo
        /*0018*/ 	.word	0x00000002
        /*0030*/ 	.string	""
        /*0030*/ 	.string	"ptxas"
        /*0030*/ 	.string	"Cuda compilation tools, release 13.0, V13.0.88"
        /*0030*/ 	.string	"Build cuda_13.0.r13.0/compiler.36424714_0"
        /*0030*/ 	.string	"-arch sm_100 -m 64 "



//--------------------- .note.nv.cuinfo           --------------------------
	.section	.note.nv.cuinfo,"",@"SHT_NOTE"
	.sectionflags	@"SHF_NOTE_NV_CUINFO"
        /*0018*/ 	.short	0x0002
        /*001a*/ 	.short	0x0064
        /*001c*/ 	.short	0x0082
	.zero		2


//--------------------- .nv.info                  --------------------------
	.section	.nv.info,"",@"SHT_CUDA_INFO"
	.align	4


	//----- nvinfo : EIATTR_REGCOUNT
	.align		4
        /*0000*/ 	.byte	0x04, 0x2f
        /*0002*/ 	.short	(.L_1 - .L_0)
	.align		4
.L_0:
        /*0004*/ 	.word	index@(_Z8simulatePA2048_cS0_ii)
        /*0008*/ 	.word	0x00000016


	//----- nvinfo : EIATTR_FRAME_SIZE
	.align		4
.L_1:
        /*000c*/ 	.byte	0x04, 0x11
        /*000e*/ 	.short	(.L_3 - .L_2)
	.align		4
.L_2:
        /*0010*/ 	.word	index@(_Z8simulatePA2048_cS0_ii)
        /*0014*/ 	.word	0x00000000


	//----- nvinfo : EIATTR_MIN_STACK_SIZE
	.align		4
.L_3:
        /*0018*/ 	.byte	0x04, 0x12
        /*001a*/ 	.short	(.L_5 - .L_4)
	.align		4
.L_4:
        /*001c*/ 	.word	index@(_Z8simulatePA2048_cS0_ii)
        /*0020*/ 	.word	0x00000000
.L_5:


//--------------------- .nv.compat                --------------------------
	.section	.nv.compat,"",@"SHT_CUDA_COMPAT_INFO"
	.align	4
        /*0000*/ 	.byte	0x02, 0x09, 0x00, 0x00, 0x02, 0x02, 0x01, 0x00, 0x02, 0x05, 0x05, 0x00, 0x03, 0x07, 0x01, 0x01
        /*0010*/ 	.byte	0x02, 0x03, 0x00, 0x00, 0x02, 0x06, 0x01, 0x00, 0x04, 0x0b, 0x08, 0x00, 0x09, 0x00, 0x00, 0x00
        /*0020*/ 	.byte	0x00, 0x00, 0x00, 0x00


//--------------------- .nv.info._Z8simulatePA2048_cS0_ii --------------------------
	.section	.nv.info._Z8simulatePA2048_cS0_ii,"",@"SHT_CUDA_INFO"
	.sectionflags	@""
	.align	4


	//----- nvinfo : EIATTR_CUDA_API_VERSION
	.align		4
        /*0000*/ 	.byte	0x04, 0x37
        /*0002*/ 	.short	(.L_7 - .L_6)
.L_6:
        /*0004*/ 	.word	0x00000082


	//----- nvinfo : EIATTR_KPARAM_INFO
	.align		4
.L_7:
        /*0008*/ 	.byte	0x04, 0x17
        /*000a*/ 	.short	(.L_9 - .L_8)
.L_8:
        /*000c*/ 	.word	0x00000000
        /*0010*/ 	.short	0x0003
        /*0012*/ 	.short	0x0014
        /*0014*/ 	.byte	0x00, 0xf0, 0x11, 0x00


	//----- nvinfo : EIATTR_KPARAM_INFO
	.align		4
.L_9:
        /*0018*/ 	.byte	0x04, 0x17
        /*001a*/ 	.short	(.L_11 - .L_10)
.L_10:
        /*001c*/ 	.word	0x00000000
        /*0020*/ 	.short	0x0002
        /*0022*/ 	.short	0x0010
        /*0024*/ 	.byte	0x00, 0xf0, 0x11, 0x00


	//----- nvinfo : EIATTR_KPARAM_INFO
	.align		4
.L_11:
        /*0028*/ 	.byte	0x04, 0x17
        /*002a*/ 	.short	(.L_13 - .L_12)
.L_12:
        /*002c*/ 	.word	0x00000000
        /*0030*/ 	.short	0x0001
        /*0032*/ 	.short	0x0008
        /*0034*/ 	.byte	0x00, 0xf5, 0x21, 0x00


	//----- nvinfo : EIATTR_KPARAM_INFO
	.align		4
.L_13:
        /*0038*/ 	.byte	0x04, 0x17
        /*003a*/ 	.short	(.L_15 - .L_14)
.L_14:
        /*003c*/ 	.word	0x00000000
        /*0040*/ 	.short	0x0000
        /*0042*/ 	.short	0x0000
        /*0044*/ 	.byte	0x00, 0xf5, 0x21, 0x00


	//----- nvinfo : EIATTR_SPARSE_MMA_MASK
	.align		4
.L_15:
        /*0048*/ 	.byte	0x03, 0x50
        /*004a*/ 	.short	0x0000


	//----- nvinfo : EIATTR_MAXREG_COUNT
	.align		4
        /*004c*/ 	.byte	0x03, 0x1b
        /*004e*/ 	.short	0x00ff


	//----- nvinfo : EIATTR_NUM_BARRIERS
	.align		4
        /*0050*/ 	.byte	0x02, 0x4c
        /*0052*/ 	.byte	0x01
	.zero		1


	//----- nvinfo : EIATTR_MERCURY_ISA_VERSION
	.align		4
        /*0054*/ 	.byte	0x03, 0x5f
        /*0056*/ 	.short	0x0101


	//----- nvinfo : EIATTR_VRC_CTA_INIT_COUNT
	.align		4
        /*0058*/ 	.byte	0x02, 0x4a
	.zero		1
	.zero		1


	//----- nvinfo : EIATTR_EXIT_INSTR_OFFSETS
	.align		4
        /*005c*/ 	.byte	0x04, 0x1c
        /*005e*/ 	.short	(.L_17 - .L_16)


	//   ....[0]....
.L_16:
        /*0060*/ 	.word	0x00000a20


	//----- nvinfo : EIATTR_CRS_STACK_SIZE
	.align		4
.L_17:
        /*0064*/ 	.byte	0x04, 0x1e
        /*0066*/ 	.short	(.L_19 - .L_18)
.L_18:
        /*0068*/ 	.word	0x00000000


	//----- nvinfo : EIATTR_CBANK_PARAM_SIZE
	.align		4
.L_19:
        /*006c*/ 	.byte	0x03, 0x19
        /*006e*/ 	.short	0x0018


	//----- nvinfo : EIATTR_PARAM_CBANK
	.align		4
        /*0070*/ 	.byte	0x04, 0x0a
        /*0072*/ 	.short	(.L_21 - .L_20)
	.align		4
.L_20:
        /*0074*/ 	.word	index@(.nv.constant0._Z8simulatePA2048_cS0_ii)
        /*0078*/ 	.short	0x0380
        /*007a*/ 	.short	0x0018


	//----- nvinfo : EIATTR_SW_WAR
	.align		4
.L_21:
        /*007c*/ 	.byte	0x04, 0x36
        /*007e*/ 	.short	(.L_23 - .L_22)
.L_22:
        /*0080*/ 	.word	0x00000008
.L_23:


//--------------------- .nv.callgraph             --------------------------
	.section	.nv.callgraph,"",@"SHT_CUDA_CALLGRAPH"
	.align	4
	.sectionentsize	8
	.align		4
        /*0000*/ 	.word	0x00000000
	.align		4
        /*0004*/ 	.word	0xffffffff
	.align		4
        /*0008*/ 	.word	0x00000000
	.align		4
        /*000c*/ 	.word	0xfffffffe
	.align		4
        /*0010*/ 	.word	0x00000000
	.align		4
        /*0014*/ 	.word	0xfffffffd
	.align		4
        /*0018*/ 	.word	0x00000000
	.align		4
        /*001c*/ 	.word	0xfffffffc


//--------------------- .text._Z8simulatePA2048_cS0_ii --------------------------
	.section	.text._Z8simulatePA2048_cS0_ii,"ax",@progbits
	.align	128
        .global         _Z8simulatePA2048_cS0_ii
        .type           _Z8simulatePA2048_cS0_ii,@function
        .size           _Z8simulatePA2048_cS0_ii,(.L_x_24 - _Z8simulatePA2048_cS0_ii)
        .other          _Z8simulatePA2048_cS0_ii,@"STO_CUDA_ENTRY STV_DEFAULT"
_Z8simulatePA2048_cS0_ii:
.text._Z8simulatePA2048_cS0_ii:
[----:B------:R-:W-:Y:S01]  /*0000*/  LDC R1, c[0x0][0x37c] ;  /* 0x0000df00ff017b82 */ /* 0x000fe20000000800 */
[----:B------:R-:W0:Y:S07]  /*0010*/  S2R R6, SR_TID.X ;  /* 0x0000000000067919 */ /* 0x000e2e0000002100 */
[----:B------:R-:W0:Y:S01]  /*0020*/  S2UR UR8, SR_CTAID.X ;  /* 0x00000000000879c3 */ /* 0x000e220000002500 */
[----:B------:R-:W1:Y:S01]  /*0030*/  LDCU.64 UR6, c[0x0][0x358] ;  /* 0x00006b00ff0677ac */ /* 0x000e620008000a00 */
[----:B------:R-:W2:Y:S01]  /*0040*/  S2R R7, SR_TID.Y ;  /* 0x0000000000077919 */ /* 0x000ea20000002200 */
[----:B------:R-:W3:Y:S05]  /*0050*/  LDCU UR10, c[0x0][0x390] ;  /* 0x00007200ff0a77ac */ /* 0x000eea0008000800 */
[----:B------:R-:W0:Y:S08]  /*0060*/  LDC R19, c[0x0][0x360] ;  /* 0x0000d800ff137b82 */ /* 0x000e300000000800 */
[----:B------:R-:W2:Y:S08]  /*0070*/  S2UR UR9, SR_CTAID.Y ;  /* 0x00000000000979c3 */ /* 0x000eb00000002600 */
[----:B------:R-:W2:Y:S08]  /*0080*/  LDC R16, c[0x0][0x364] ;  /* 0x0000d900ff107b82 */ /* 0x000eb00000000800 */
[----:B------:R-:W4:Y:S01]  /*0090*/  LDC.64 R2, c[0x0][0x380] ;  /* 0x0000e000ff027b82 */ /* 0x000f220000000a00 */
[----:B0-----:R-:W-:-:S02]  /*00a0*/  IMAD R9, R19, UR8, R6 ;  /* 0x0000000813097c24 */ /* 0x001fc4000f8e0206 */
[----:B--2---:R-:W-:Y:S02]  /*00b0*/  IMAD R0, R16, UR9, R7 ;  /* 0x0000000910007c24 */ /* 0x004fe4000f8e0207 */
[----:B----4-:R-:W-:-:S03]  /*00c0*/  IMAD.WIDE R4, R9, 0x800, R2 ;  /* 0x0000080009047825 */ /* 0x010fc600078e0202 */
[----:B------:R-:W-:-:S05]  /*00d0*/  IADD3 R4, P0, PT, R0, R4, RZ ;  /* 0x0000000400047210 */ /* 0x000fca0007f1e0ff */
[----:B------:R-:W-:-:S05]  /*00e0*/  IMAD.X R5, RZ, RZ, R5, P0 ;  /* 0x000000ffff057224 */ /* 0x000fca00000e0605 */
[----:B-1----:R0:W2:Y:S01]  /*00f0*/  LDG.E.U8 R8, desc[UR6][R4.64] ;  /* 0x0000000604087981 */ /* 0x0020a2000c1e1100 */
[----:B------:R-:W1:Y:S01]  /*0100*/  S2UR UR5, SR_CgaCtaId ;  /* 0x00000000000579c3 */ /* 0x000e620000008800 */
[C---:B---3--:R-:W-:Y:S01]  /*0110*/  ISETP.GT.AND P1, PT, R9.reuse, UR10, PT ;  /* 0x0000000a09007c0c */ /* 0x048fe2000bf24270 */
[----:B------:R-:W-:Y:S01]  /*0120*/  UMOV UR4, 0x400 ;  /* 0x0000040000047882 */ /* 0x000fe20000000000 */
[----:B------:R-:W-:Y:S01]  /*0130*/  ISETP.GT.AND P0, PT, R0, UR10, PT ;  /* 0x0000000a00007c0c */ /* 0x000fe2000bf04270 */
[----:B------:R-:W-:Y:S01]  /*0140*/  VIADD R14, R6, 0xffffffff ;  /* 0xffffffff060e7836 */ /* 0x000fe20000000000 */
[----:B------:R-:W-:Y:S01]  /*0150*/  ISETP.LT.OR P1, PT, R9, 0x1, P1 ;  /* 0x000000010900780c */ /* 0x000fe20000f21670 */
[----:B------:R-:W-:Y:S01]  /*0160*/  VIADD R15, R7, 0xffffffff ;  /* 0xffffffff070f7836 */ /* 0x000fe20000000000 */
[----:B------:R-:W-:Y:S01]  /*0170*/  ISETP.EQ.OR P0, PT, R0, RZ, P0 ;  /* 0x000000ff0000720c */ /* 0x000fe20000702670 */
[----:B------:R-:W-:Y:S01]  /*0180*/  IMAD R19, R19, UR8, R14 ;  /* 0x0000000813137c24 */ /* 0x000fe2000f8e020e */
[----:B------:R-:W-:Y:S01]  /*0190*/  BSSY.RECONVERGENT B0, `(.L_x_0) ;  /* 0x0000015000007945 */ /* 0x000fe20003800200 */
[----:B------:R-:W-:Y:S01]  /*01a0*/  IMAD R17, R16, UR9, R15 ;  /* 0x0000000910117c24 */ /* 0x000fe2000f8e020f */
[----:B------:R-:W-:Y:S01]  /*01b0*/  PLOP3.LUT P3, PT, P1, P0, PT, 0xf8, 0x8f ;  /* 0x00000000008f781c */ /* 0x000fe20000f61f70 */
[----:B------:R-:W-:Y:S01]  /*01c0*/  IMAD.WIDE.U32 R12, R19, 0x800, R2 ;  /* 0x00000800130c7825 */ /* 0x000fe200078e0002 */
[----:B------:R-:W-:-:S02]  /*01d0*/  ISETP.GE.OR P2, PT, R0, UR10, P1 ;  /* 0x0000000a00007c0c */ /* 0x000fc40008f46670 */
[----:B0-----:R-:W-:-:S05]  /*01e0*/  IADD3 R4, P4, PT, R0, R12, RZ ;  /* 0x0000000c00047210 */ /* 0x001fca0007f9e0ff */
[----:B------:R-:W-:Y:S01]  /*01f0*/  IMAD.X R5, RZ, RZ, R13, P4 ;  /* 0x000000ffff057224 */ /* 0x000fe200020e060d */
[----:B-1----:R-:W-:-:S06]  /*0200*/  ULEA UR4, UR5, UR4, 0x18 ;  /* 0x0000000405047291 */ /* 0x002fcc000f8ec0ff */
[----:B------:R-:W-:-:S05]  /*0210*/  LEA R10, R6, UR4, 0x4 ;  /* 0x00000004060a7c11 */ /* 0x000fca000f8e20ff */
[----:B------:R-:W-:Y:S01]  /*0220*/  IMAD.IADD R11, R10, 0x1, R7 ;  /* 0x000000010a0b7824 */ /* 0x000fe200078e0207 */
[----:B------:R-:W-:-:S04]  /*0230*/  PRMT R10, RZ, 0x7610, R10 ;  /* 0x00007610ff0a7816 */ /* 0x000fc8000000000a */
[----:B--2---:R0:W-:Y:S01]  /*0240*/  STS.U8 [R11], R8 ;  /* 0x000000080b007388 */ /* 0x0041e20000000000 */
[----:B------:R-:W-:Y:S06]  /*0250*/  BAR.SYNC.DEFER_BLOCKING 0x0 ;  /* 0x0000000000007b1d */ /* 0x000fec0000010000 */
[----:B------:R-:W-:Y:S05]  /*0260*/  @P3 BRA `(.L_x_1) ;  /* 0x00000000001c3947 */ /* 0x000fea0003800000 */
[----:B------:R-:W-:-:S04]  /*0270*/  VIMNMX.U32 R10, PT, PT, R14, R15, !PT ;  /* 0x0000000f0e0a7248 */ /* 0x000fc80007fe0000 */
[----:B------:R-:W-:-:S13]  /*0280*/  ISETP.GT.U32.AND P3, PT, R10, 0xf, PT ;  /* 0x0000000f0a00780c */ /* 0x000fda0003f64070 */
[----:B------:R1:W2:Y:S01]  /*0290*/  @!P3 LDS.U8 R10, [R11+-0x11] ;  /* 0xffffef000b0ab984 */ /* 0x0002a20000000000 */
[----:B------:R-:W-:Y:S05]  /*02a0*/  @!P3 BRA `(.L_x_1) ;  /* 0x00000000000cb947 */ /* 0x000fea0003800000 */
[----:B------:R-:W-:-:S05]  /*02b0*/  IADD3 R12, P3, PT, R17, R12, RZ ;  /* 0x0000000c110c7210 */ /* 0x000fca0007f7e0ff */
[----:B------:R-:W-:-:S05]  /*02c0*/  IMAD.X R13, RZ, RZ, R13, P3 ;  /* 0x000000ffff0d7224 */ /* 0x000fca00018e060d */
[----:B--2---:R3:W5:Y:S03]  /*02d0*/  LDG.E.U8 R10, desc[UR6][R12.64] ;  /* 0x000000060c0a7981 */ /* 0x004766000c1e1100 */
.L_x_1:
[----:B------:R-:W-:Y:S05]  /*02e0*/  BSYNC.RECONVERGENT B0 ;  /* 0x0000000000007941 */ /* 0x000fea0003800200 */
.L_x_0:
[----:B------:R-:W-:Y:S04]  /*02f0*/  BSSY.RECONVERGENT B0, `(.L_x_2) ;  /* 0x000000a000007945 */ /* 0x000fe80003800200 */
[----:B------:R-:W-:Y:S05]  /*0300*/  @P2 BRA `(.L_x_3) ;  /* 0x0000000000202947 */ /* 0x000fea0003800000 */
[----:B---3--:R-:W-:-:S04]  /*0310*/  LOP3.LUT R12, R14, R7, RZ, 0xfc, !PT ;  /* 0x000000070e0c7212 */ /* 0x008fc800078efcff */
[----:B------:R-:W-:-:S13]  /*0320*/  ISETP.GE.U32.AND P2, PT, R12, 0x10, PT ;  /* 0x000000100c00780c */ /* 0x000fda0003f46070 */
[----:B------:R-:W-:Y:S05]  /*0330*/  @!P2 BRA `(.L_x_4) ;  /* 0x00000000000ca947 */ /* 0x000fea0003800000 */
[----:B------:R-:W2:Y:S02]  /*0340*/  LDG.E.U8 R13, desc[UR6][R4.64] ;  /* 0x00000006040d7981 */ /* 0x000ea4000c1e1100 */
[----:B--2--5:R-:W-:Y:S01]  /*0350*/  IMAD.IADD R10, R10, 0x1, R13 ;  /* 0x000000010a0a7824 */ /* 0x024fe200078e020d */
[----:B------:R-:W-:Y:S06]  /*0360*/  BRA `(.L_x_3) ;  /* 0x0000000000087947 */ /* 0x000fec0003800000 */
.L_x_4:
[----:B------:R-:W2:Y:S02]  /*0370*/  LDS.U8 R13, [R11+-0x10] ;  /* 0xfffff0000b0d7984 */ /* 0x000ea40000000000 */
[----:B--2--5:R-:W-:-:S07]  /*0380*/  IMAD.IADD R10, R10, 0x1, R13 ;  /* 0x000000010a0a7824 */ /* 0x024fce00078e020d */
.L_x_3:
[----:B------:R-:W-:Y:S05]  /*0390*/  BSYNC.RECONVERGENT B0 ;  /* 0x0000000000007941 */ /* 0x000fea0003800200 */
.L_x_2:
[----:B------:R-:W-:Y:S01]  /*03a0*/  VIADD R16, R17, 0x2 ;  /* 0x0000000211107836 */ /* 0x000fe20000000000 */
[----:B------:R-:W-:Y:S04]  /*03b0*/  BSSY.RECONVERGENT B0, `(.L_x_5) ;  /* 0x000000c000007945 */ /* 0x000fe80003800200 */
[----:B------:R-:W-:-:S13]  /*03c0*/  ISETP.GE.OR P1, PT, R16, UR10, P1 ;  /* 0x0000000a10007c0c */ /* 0x000fda0008f26670 */
[----:B------:R-:W-:Y:S05]  /*03d0*/  @P1 BRA `(.L_x_6) ;  /* 0x0000000000241947 */ /* 0x000fea0003800000 */
[----:B------:R-:W-:Y:S02]  /*03e0*/  ISETP.LT.U32.AND P2, PT, R14, 0x10, PT ;  /* 0x000000100e00780c */ /* 0x000fe40003f41070 */
[----:B------:R-:W-:-:S13]  /*03f0*/  ISETP.GE.U32.AND P1, PT, R7, 0xf, PT ;  /* 0x0000000f0700780c */ /* 0x000fda0003f26070 */
[----:B------:R-:W-:Y:S05]  /*0400*/  @!P1 BRA P2, `(.L_x_7) ;  /* 0x00000000000c9947 */ /* 0x000fea0001000000 */
[----:B------:R-:W2:Y:S02]  /*0410*/  LDG.E.U8 R5, desc[UR6][R4.64+0x1] ;  /* 0x0000010604057981 */ /* 0x000ea4000c1e1100 */
[----:B--2--5:R-:W-:Y:S01]  /*0420*/  IMAD.IADD R10, R10, 0x1, R5 ;  /* 0x000000010a0a7824 */ /* 0x024fe200078e0205 */
[----:B------:R-:W-:Y:S06]  /*0430*/  BRA `(.L_x_6) ;  /* 0x00000000000c7947 */ /* 0x000fec0003800000 */
.L_x_7:
[----:B------:R-:W2:Y:S02]  /*0440*/  LDS.U8 R5, [R11+-0xf] ;  /* 0xfffff1000b057984 */ /* 0x000ea40000000000 */
[----:B--2--5:R-:W-:-:S05]  /*0450*/  IMAD.IADD R5, R10, 0x1, R5 ;  /* 0x000000010a057824 */ /* 0x024fca00078e0205 */
[----:B------:R-:W-:-:S07]  /*0460*/  PRMT R10, R5, 0x7610, R10 ;  /* 0x00007610050a7816 */ /* 0x000fce000000000a */
.L_x_6:
[----:B------:R-:W-:Y:S05]  /*0470*/  BSYNC.RECONVERGENT B0 ;  /* 0x0000000000007941 */ /* 0x000fea0003800200 */
.L_x_5:
[C---:B------:R-:W-:Y:S01]  /*0480*/  ISETP.GE.AND P1, PT, R9.reuse, UR10, PT ;  /* 0x0000000a09007c0c */ /* 0x040fe2000bf26270 */
[----:B------:R-:W-:Y:S01]  /*0490*/  BSSY.RECONVERGENT B0, `(.L_x_8) ;  /* 0x000000f000007945 */ /* 0x000fe20003800200 */
[C---:B------:R-:W-:Y:S02]  /*04a0*/  IMAD.WIDE.U32 R4, R9.reuse, 0x800, R2 ;  /* 0x0000080009047825 */ /* 0x040fe400078e0002 */
[----:B------:R-:W-:-:S04]  /*04b0*/  ISETP.LT.OR P1, PT, R9, RZ, P1 ;  /* 0x000000ff0900720c */ /* 0x000fc80000f21670 */
[----:B------:R-:W-:-:S13]  /*04c0*/  PLOP3.LUT P2, PT, P1, P0, PT, 0xf8, 0x8f ;  /* 0x00000000008f781c */ /* 0x000fda0000f41f70 */
[----:B------:R-:W-:Y:S05]  /*04d0*/  @P2 BRA `(.L_x_9) ;  /* 0x0000000000282947 */ /* 0x000fea0003800000 */
[----:B---3--:R-:W-:-:S04]  /*04e0*/  VIMNMX.U32 R12, PT, PT, R15, R6, !PT ;  /* 0x000000060f0c7248 */ /* 0x008fc80007fe0000 */
[----:B------:R-:W-:-:S13]  /*04f0*/  ISETP.GE.U32.AND P2, PT, R12, 0x10, PT ;  /* 0x000000100c00780c */ /* 0x000fda0003f46070 */
[----:B------:R-:W-:Y:S05]  /*0500*/  @!P2 BRA `(.L_x_10) ;  /* 0x000000000014a947 */ /* 0x000fea0003800000 */
[----:B------:R-:W-:-:S05]  /*0510*/  IADD3 R12, P2, PT, R17, R4, RZ ;  /* 0x00000004110c7210 */ /* 0x000fca0007f5e0ff */
[----:B------:R-:W-:-:S06]  /*0520*/  IMAD.X R13, RZ, RZ, R5, P2 ;  /* 0x000000ffff0d7224 */ /* 0x000fcc00010e0605 */
[----:B------:R-:W2:Y:S02]  /*0530*/  LDG.E.U8 R13, desc[UR6][R12.64] ;  /* 0x000000060c0d7981 */ /* 0x000ea4000c1e1100 */
[----:B--2--5:R-:W-:Y:S01]  /*0540*/  IMAD.IADD R10, R10, 0x1, R13 ;  /* 0x000000010a0a7824 */ /* 0x024fe200078e020d */
[----:B------:R-:W-:Y:S06]  /*0550*/  BRA `(.L_x_9) ;  /* 0x0000000000087947 */ /* 0x000fec0003800000 */
.L_x_10:
[----:B------:R-:W2:Y:S02]  /*0560*/  LDS.U8 R13, [R11+-0x1] ;  /* 0xffffff000b0d7984 */ /* 0x000ea40000000000 */
[----:B--2--5:R-:W-:-:S07]  /*0570*/  IMAD.IADD R10, R10, 0x1, R13 ;  /* 0x000000010a0a7824 */ /* 0x024fce00078e020d */
.L_x_9:
[----:B------:R-:W-:Y:S05]  /*0580*/  BSYNC.RECONVERGENT B0 ;  /* 0x0000000000007941 */ /* 0x000fea0003800200 */
.L_x_8:
[----:B------:R-:W-:Y:S01]  /*0590*/  ISETP.GE.OR P1, PT, R16, UR10, P1 ;  /* 0x0000000a10007c0c */ /* 0x000fe20008f26670 */
[----:B------:R-:W-:-:S12]  /*05a0*/  BSSY.RECONVERGENT B0, `(.L_x_11) ;  /* 0x000000d000007945 */ /* 0x000fd80003800200 */
[----:B------:R-:W-:Y:S05]  /*05b0*/  @P1 BRA `(.L_x_12) ;  /* 0x00000000002c1947 */ /* 0x000fea0003800000 */
[----:B------:R-:W-:Y:S02]  /*05c0*/  ISETP.GE.U32.AND P1, PT, R7, 0xf, PT ;  /* 0x0000000f0700780c */ /* 0x000fe40003f26070 */
[----:B------:R-:W-:-:S13]  /*05d0*/  ISETP.LT.U32.AND P2, PT, R6, 0x10, PT ;  /* 0x000000100600780c */ /* 0x000fda0003f41070 */
[----:B------:R-:W-:Y:S05]  /*05e0*/  @!P1 BRA P2, `(.L_x_13) ;  /* 0x0000000000149947 */ /* 0x000fea0001000000 */
[----:B------:R-:W-:-:S05]  /*05f0*/  IADD3 R4, P1, PT, R0, R4, RZ ;  /* 0x0000000400047210 */ /* 0x000fca0007f3e0ff */
[----:B------:R-:W-:-:S06]  /*0600*/  IMAD.X R5, RZ, RZ, R5, P1 ;  /* 0x000000ffff057224 */ /* 0x000fcc00008e0605 */
[----:B------:R-:W2:Y:S02]  /*0610*/  LDG.E.U8 R5, desc[UR6][R4.64+0x1] ;  /* 0x0000010604057981 */ /* 0x000ea4000c1e1100 */
[----:B--2--5:R-:W-:Y:S01]  /*0620*/  IMAD.IADD R10, R10, 0x1, R5 ;  /* 0x000000010a0a7824 */ /* 0x024fe200078e0205 */
[----:B------:R-:W-:Y:S06]  /*0630*/  BRA `(.L_x_12) ;  /* 0x00000000000c7947 */ /* 0x000fec0003800000 */
.L_x_13:
[----:B------:R-:W2:Y:S02]  /*0640*/  LDS.U8 R5, [R11+0x1] ;  /* 0x000001000b057984 */ /* 0x000ea40000000000 */
[----:B--2--5:R-:W-:-:S05]  /*0650*/  IMAD.IADD R5, R10, 0x1, R5 ;  /* 0x000000010a057824 */ /* 0x024fca00078e0205 */
[----:B------:R-:W-:-:S07]  /*0660*/  PRMT R10, R5, 0x7610, R10 ;  /* 0x00007610050a7816 */ /* 0x000fce000000000a */
.L_x_12:
[----:B------:R-:W-:Y:S05]  /*0670*/  BSYNC.RECONVERGENT B0 ;  /* 0x0000000000007941 */ /* 0x000fea0003800200 */
.L_x_11:
[----:B------:R-:W-:Y:S01]  /*0680*/  VIADD R19, R19, 0x2 ;  /* 0x0000000213137836 */ /* 0x000fe20000000000 */
[----:B------:R-:W-:Y:S03]  /*0690*/  BSSY.RECONVERGENT B0, `(.L_x_14) ;  /* 0x0000011000007945 */ /* 0x000fe60003800200 */
[C---:B------:R-:W-:Y:S01]  /*06a0*/  IMAD.WIDE.U32 R2, R19.reuse, 0x800, R2 ;  /* 0x0000080013027825 */ /* 0x040fe200078e0002 */
[----:B------:R-:W-:-:S04]  /*06b0*/  ISETP.GE.AND P1, PT, R19, UR10, PT ;  /* 0x0000000a13007c0c */ /* 0x000fc8000bf26270 */
[----:B------:R-:W-:-:S04]  /*06c0*/  ISETP.LT.OR P1, PT, R9, -0x1, P1 ;  /* 0xffffffff0900780c */ /* 0x000fc80000f21670 */
[----:B------:R-:W-:-:S13]  /*06d0*/  PLOP3.LUT P0, PT, P1, P0, PT, 0xf8, 0x8f ;  /* 0x00000000008f781c */ /* 0x000fda0000f01f70 */
        /* <DEDUP_REMOVED lines=9> */
.L_x_16:
[----:B------:R-:W2:Y:S02]  /*0770*/  LDS.U8 R5, [R11+0xf] ;  /* 0x00000f000b057984 */ /* 0x000ea40000000000 */
[----:B--2--5:R-:W-:-:S05]  /*0780*/  IMAD.IADD R5, R10, 0x1, R5 ;  /* 0x000000010a057824 */ /* 0x024fca00078e0205 */
[----:B------:R-:W-:-:S07]  /*0790*/  PRMT R10, R5, 0x7610, R10 ;  /* 0x00007610050a7816 */ /* 0x000fce000000000a */
.L_x_15:
[----:B------:R-:W-:Y:S05]  /*07a0*/  BSYNC.RECONVERGENT B0 ;  /* 0x0000000000007941 */ /* 0x000fea0003800200 */
.L_x_14:
[C---:B------:R-:W-:Y:S01]  /*07b0*/  ISETP.GE.OR P0, PT, R0.reuse, UR10, P1 ;  /* 0x0000000a00007c0c */ /* 0x040fe20008f06670 */
[----:B------:R-:W-:Y:S01]  /*07c0*/  BSSY.RECONVERGENT B0, `(.L_x_17) ;  /* 0x000000e000007945 */ /* 0x000fe20003800200 */
[----:B------:R-:W-:-:S05]  /*07d0*/  IADD3 R2, P2, PT, R0, R2, RZ ;  /* 0x0000000200027210 */ /* 0x000fca0007f5e0ff */
[----:B------:R-:W-:-:S06]  /*07e0*/  IMAD.X R3, RZ, RZ, R3, P2 ;  /* 0x000000ffff037224 */ /* 0x000fcc00010e0603 */
[----:B------:R-:W-:Y:S05]  /*07f0*/  @P0 BRA `(.L_x_18) ;  /* 0x0000000000280947 */ /* 0x000fea0003800000 */
[----:B------:R-:W-:Y:S02]  /*0800*/  ISETP.GE.U32.AND P0, PT, R7, 0x10, PT ;  /* 0x000000100700780c */ /* 0x000fe40003f06070 */
[----:B------:R-:W-:-:S13]  /*0810*/  ISETP.LT.U32.AND P2, PT, R6, 0xf, PT ;  /* 0x0000000f0600780c */ /* 0x000fda0003f41070 */
[----:B------:R-:W-:Y:S05]  /*0820*/  @!P0 BRA P2, `(.L_x_19) ;  /* 0x0000000000108947 */ /* 0x000fea0001000000 */
[----:B------:R-:W2:Y:S02]  /*0830*/  LDG.E.U8 R5, desc[UR6][R2.64] ;  /* 0x0000000602057981 */ /* 0x000ea4000c1e1100 */
[----:B--2--5:R-:W-:-:S05]  /*0840*/  IMAD.IADD R5, R10, 0x1, R5 ;  /* 0x000000010a057824 */ /* 0x024fca00078e0205 */
[----:B------:R-:W-:Y:S01]  /*0850*/  PRMT R10, R5, 0x7610, R10 ;  /* 0x00007610050a7816 */ /* 0x000fe2000000000a */
[----:B------:R-:W-:Y:S06]  /*0860*/  BRA `(.L_x_18) ;  /* 0x00000000000c7947 */ /* 0x000fec0003800000 */
.L_x_19:
[----:B------:R-:W2:Y:S02]  /*0870*/  LDS.U8 R5, [R11+0x10] ;  /* 0x000010000b057984 */ /* 0x000ea40000000000 */
[----:B--2--5:R-:W-:-:S05]  /*0880*/  IMAD.IADD R5, R10, 0x1, R5 ;  /* 0x000000010a057824 */ /* 0x024fca00078e0205 */
[----:B------:R-:W-:-:S07]  /*0890*/  PRMT R10, R5, 0x7610, R10 ;  /* 0x00007610050a7816 */ /* 0x000fce000000000a */
.L_x_18:
[----:B------:R-:W-:Y:S05]  /*08a0*/  BSYNC.RECONVERGENT B0 ;  /* 0x0000000000007941 */ /* 0x000fea0003800200 */
.L_x_17:
[----:B------:R-:W-:Y:S01]  /*08b0*/  ISETP.GE.OR P1, PT, R16, UR10, P1 ;  /* 0x0000000a10007c0c */ /* 0x000fe20008f26670 */
[----:B------:R-:W-:-:S12]  /*08c0*/  BSSY.RECONVERGENT B0, `(.L_x_20) ;  /* 0x000000a000007945 */ /* 0x000fd80003800200 */
[----:B------:R-:W-:Y:S05]  /*08d0*/  @P1 BRA `(.L_x_21) ;  /* 0x0000000000201947 */ /* 0x000fea0003800000 */
[----:B------:R-:W-:-:S04]  /*08e0*/  VIMNMX.U32 R6, PT, PT, R6, R7, !PT ;  /* 0x0000000706067248 */ /* 0x000fc80007fe0000 */
[----:B------:R-:W-:-:S13]  /*08f0*/  ISETP.GE.U32.AND P0, PT, R6, 0xf, PT ;  /* 0x0000000f0600780c */ /* 0x000fda0003f06070 */
[----:B------:R-:W-:Y:S05]  /*0900*/  @!P0 BRA `(.L_x_22) ;  /* 0x00000000000c8947 */ /* 0x000fea0003800000 */
[----:B------:R-:W2:Y:S02]  /*0910*/  LDG.E.U8 R3, desc[UR6][R2.64+0x1] ;  /* 0x0000010602037981 */ /* 0x000ea4000c1e1100 */
[----:B--2--5:R-:W-:Y:S01]  /*0920*/  IMAD.IADD R10, R10, 0x1, R3 ;  /* 0x000000010a0a7824 */ /* 0x024fe200078e0203 */
[----:B------:R-:W-:Y:S06]  /*0930*/  BRA `(.L_x_21) ;  /* 0x0000000000087947 */ /* 0x000fec0003800000 */
.L_x_22:
[----:B01----:R-:W2:Y:S02]  /*0940*/  LDS.U8 R11, [R11+0x11] ;  /* 0x000011000b0b7984 */ /* 0x003ea40000000000 */
[----:B--2--5:R-:W-:-:S07]  /*0950*/  IMAD.IADD R10, R10, 0x1, R11 ;  /* 0x000000010a0a7824 */ /* 0x024fce00078e020b */
.L_x_21:
[----:B------:R-:W-:Y:S05]  /*0960*/  BSYNC.RECONVERGENT B0 ;  /* 0x0000000000007941 */ /* 0x000fea0003800200 */
.L_x_20:
[----:B------:R-:W4:Y:S01]  /*0970*/  LDC.64 R2, c[0x0][0x388] ;  /* 0x0000e200ff027b82 */ /* 0x000f220000000a00 */
[----:B--2--5:R-:W-:Y:S02]  /*0980*/  LOP3.LUT R10, R10, 0xff, RZ, 0xc0, !PT ;  /* 0x000000ff0a0a7812 */ /* 0x024fe400078ec0ff */
[----:B------:R-:W-:Y:S02]  /*0990*/  PLOP3.LUT P0, PT, PT, PT, PT, 0x80, 0x8 ;  /* 0x000000000008781c */ /* 0x000fe40003f0f070 */
[----:B------:R-:W-:-:S13]  /*09a0*/  ISETP.NE.AND P1, PT, R10, 0x3, PT ;  /* 0x000000030a00780c */ /* 0x000fda0003f25270 */
[----:B------:R-:W-:-:S04]  /*09b0*/  @P1 ISETP.NE.AND P2, PT, R10, 0x2, PT ;  /* 0x000000020a00180c */ /* 0x000fc80003f45270 */
[----:B------:R-:W-:Y:S01]  /*09c0*/  @P1 ISETP.NE.AND P0, PT, R8, RZ, !P2 ;  /* 0x000000ff0800120c */ /* 0x000fe20005705270 */
[----:B----4-:R-:W-:-:S03]  /*09d0*/  IMAD.WIDE R2, R9, 0x800, R2 ;  /* 0x0000080009027825 */ /* 0x010fc600078e0202 */
[----:B------:R-:W-:Y:S02]  /*09e0*/  SEL R5, RZ, 0x1, !P0 ;  /* 0x00000001ff057807 */ /* 0x000fe40004000000 */
[----:B------:R-:W-:-:S05]  /*09f0*/  IADD3 R2, P3, PT, R0, R2, RZ ;  /* 0x0000000200027210 */ /* 0x000fca0007f7e0ff */
[----:B------:R-:W-:-:S05]  /*0a00*/  IMAD.X R3, RZ, RZ, R3, P3 ;  /* 0x000000ffff037224 */ /* 0x000fca00018e0603 */
[----:B------:R-:W-:Y:S01]  /*0a10*/  STG.E.U8 desc[UR6][R2.64], R5 ;  /* 0x0000000502007986 */ /* 0x000fe2000c101106 */
[----:B------:R-:W-:Y:S05]  /*0a20*/  EXIT ;  /* 0x000000000000794d */ /* 0x000fea0003800000 */
.L_x_23:
[----:B------:R-:W-:-:S00]  /*0a30*/  BRA `(.L_x_23) ;  /* 0xfffffffc00fc7947 */ /* 0x000fc0000383ffff */
[----:B------:R-:W-:-:S00]  /*0a40*/  NOP ;  /* 0x0000000000007918 */ /* 0x000fc00000000000 */
        /* <DEDUP_REMOVED lines=11> */
.L_x_24:


//--------------------- .nv.shared._Z8simulatePA2048_cS0_ii --------------------------
	.section	.nv.shared._Z8simulatePA2048_cS0_ii,"aw",@nobits
	.sectionflags	@""
.nv.shared._Z8simulatePA2048_cS0_ii:
	.zero		1280


//--------------------- .nv.shared.reserved.0     --------------------------
	.section	.nv.shared.reserved.0,"aw",@nobits
	.weak		__nv_reservedSMEM_offset_0_alias
	.size		__nv_reservedSMEM_offset_0_alias, 0, 64
	.other		__nv_reservedSMEM_offset_0_alias,@"STO_CUDA_RESERVED_SHARED STV_DEFAULT"
__nv_reservedSMEM_offset_0_alias:
	.zero		0
	.zero		64


//--------------------- .nv.constant0._Z8simulatePA2048_cS0_ii --------------------------
	.section	.nv.constant0._Z8simulatePA2048_cS0_ii,"a",@progbits
	.sectionflags	@""
	.align	4
.nv.constant0._Z8simulatePA2048_cS0_ii:
	.zero		920


//--------------------- SYMBOLS --------------------------

	.type		.nv.reservedSmem.offset0,@object
	.size		.nv.reservedSmem.offset0,0x4
	.type		.nv.reservedSmem.cap,@object
	.size		.nv.reservedSmem.cap,0x4
